//
// Generated by NVIDIA NVVM Compiler
//
// Compiler Build ID: CL-36424714
// Cuda compilation tools, release 13.0, V13.0.88
// Based on NVVM 20.0.0
//

.version 9.0
.target sm_100
.address_size 64

	// .globl	_Z8mikernelv

.visible .entry _Z8mikernelv()
{


	ret;

}


// ===== COMPILED SASS (sm_100) =====

	.target	sm_100

	.elftype	@"ET_EXEC"


//--------------------- .note.nv.tkinfo           --------------------------
	.section	.note.nv.tkinfo,"",@"SHT_NOTE"
	.sectionflags	@"SHF_NOTE_NV_TKINFO"
	.tkinfo
        /*0018*/ 	.word	0x00000002
        /*0030*/ 	.string	""
        /*0030*/ 	.string	"ptxas"
        /*0030*/ 	.string	"Cuda compilation tools, release 13.0, V13.0.88"
        /*0030*/ 	.string	"Build cuda_13.0.r13.0/compiler.36424714_0"
        /*0030*/ 	.string	"-arch sm_100 -m 64 "



//--------------------- .note.nv.cuinfo           --------------------------
	.section	.note.nv.cuinfo,"",@"SHT_NOTE"
	.sectionflags	@"SHF_NOTE_NV_CUINFO"
        /*0018*/ 	.short	0x0002
        /*001a*/ 	.short	0x0064
        /*001c*/ 	.short	0x0082
	.zero		2


//--------------------- .nv.info                  --------------------------
	.section	.nv.info,"",@"SHT_CUDA_INFO"
	.align	4


	//----- nvinfo : EIATTR_REGCOUNT
	.align		4
        /*0000*/ 	.byte	0x04, 0x2f
        /*0002*/ 	.short	(.L_1 - .L_0)
	.align		4
.L_0:
        /*0004*/ 	.word	index@(_Z8mikernelv)
        /*0008*/ 	.word	0x00000004


	//----- nvinfo : EIATTR_FRAME_SIZE
	.align		4
.L_1:
        /*000c*/ 	.byte	0x04, 0x11
        /*000e*/ 	.short	(.L_3 - .L_2)
	.align		4
.L_2:
        /*0010*/ 	.word	index@(_Z8mikernelv)
        /*0014*/ 	.word	0x00000000


	//----- nvinfo : EIATTR_MIN_STACK_SIZE
	.align		4
.L_3:
        /*0018*/ 	.byte	0x04, 0x12
        /*001a*/ 	.short	(.L_5 - .L_4)
	.align		4
.L_4:
        /*001c*/ 	.word	index@(_Z8mikernelv)
        /*0020*/ 	.word	0x00000000
.L_5:


//--------------------- .nv.compat                --------------------------
	.section	.nv.compat,"",@"SHT_CUDA_COMPAT_INFO"
	.align	4
        /*0000*/ 	.byte	0x02, 0x09, 0x00, 0x00, 0x02, 0x02, 0x01, 0x00, 0x02, 0x05, 0x05, 0x00, 0x03, 0x07, 0x01, 0x01
        /*0010*/ 	.byte	0x02, 0x03, 0x00, 0x00, 0x02, 0x06, 0x01, 0x00, 0x04, 0x0b, 0x08, 0x00, 0x09, 0x00, 0x00, 0x00
        /*0020*/ 	.byte	0x00, 0x00, 0x00, 0x00


//--------------------- .nv.info._Z8mikernelv     --------------------------
	.section	.nv.info._Z8mikernelv,"",@"SHT_CUDA_INFO"
	.sectionflags	@""
	.align	4


	//----- nvinfo : EIATTR_CUDA_API_VERSION
	.align		4
        /*0000*/ 	.byte	0x04, 0x37
        /*0002*/ 	.short	(.L_7 - .L_6)
.L_6:
        /*0004*/ 	.word	0x00000082


	//----- nvinfo : EIATTR_SPARSE_MMA_MASK
	.align		4
.L_7:
        /*0008*/ 	.byte	0x03, 0x50
        /*000a*/ 	.short	0x0000


	//----- nvinfo : EIATTR_MAXREG_COUNT
	.align		4
        /*000c*/ 	.byte	0x03, 0x1b
        /*000e*/ 	.short	0x00ff


	//----- nvinfo : EIATTR_MERCURY_ISA_VERSION
	.align		4
        /*0010*/ 	.byte	0x03, 0x5f
        /*0012*/ 	.short	0x0101


	//----- nvinfo : EIATTR_VRC_CTA_INIT_COUNT
	.align		4
        /*0014*/ 	.byte	0x02, 0x4a
	.zero		1
	.zero		1


	//----- nvinfo : EIATTR_EXIT_INSTR_OFFSETS
	.align		4
        /*0018*/ 	.byte	0x04, 0x1c
        /*001a*/ 	.short	(.L_9 - .L_8)


	//   ....[0]....
.L_8:
        /*001c*/ 	.word	0x00000010


	//----- nvinfo : EIATTR_SW_WAR
	.align		4
.L_9:
        /*0020*/ 	.byte	0x04, 0x36
        /*0022*/ 	.short	(.L_11 - .L_10)
.L_10:
        /*0024*/ 	.word	0x00000008
.L_11:


//--------------------- .nv.callgraph             --------------------------
	.section	.nv.callgraph,"",@"SHT_CUDA_CALLGRAPH"
	.align	4
	.sectionentsize	8
	.align		4
        /*0000*/ 	.word	0x00000000
	.align		4
        /*0004*/ 	.word	0xffffffff
	.align		4
        /*0008*/ 	.word	0x00000000
	.align		4
        /*000c*/ 	.word	0xfffffffe
	.align		4
        /*0010*/ 	.word	0x00000000
	.align		4
        /*0014*/ 	.word	0xfffffffd
	.align		4
        /*0018*/ 	.word	0x00000000
	.align		4
        /*001c*/ 	.word	0xfffffffc


//--------------------- .text._Z8mikernelv        --------------------------
	.section	.text._Z8mikernelv,"ax",@progbits
	.align	128
        .global         _Z8mikernelv
        .type           _Z8mikernelv,@function
        .size           _Z8mikernelv,(.L_x_1 - _Z8mikernelv)
        .other          _Z8mikernelv,@"STO_CUDA_ENTRY STV_DEFAULT"
_Z8mikernelv:
.text._Z8mikernelv:
[----:B------:R-:W-:Y:S01]  /*0000*/  LDC R1, c[0x0][0x37c] ;  /* 0x0000df00ff017b82 */ /* 0x000fe20000000800 */
[----:B------:R-:W-:Y:S05]  /*0010*/  EXIT ;  /* 0x000000000000794d */ /* 0x000fea0003800000 */
.L_x_0:
[----:B------:R-:W-:-:S00]  /*0020*/  BRA `(.L_x_0) ;  /* 0xfffffffc00fc7947 */ /* 0x000fc0000383ffff */
[----:B------:R-:W-:-:S00]  /*0030*/  NOP ;  /* 0x0000000000007918 */ /* 0x000fc00000000000 */
        /* <DEDUP_REMOVED lines=12> */
.L_x_1:


//--------------------- .nv.shared.reserved.0     --------------------------
	.section	.nv.shared.reserved.0,"aw",@nobits
	.weak		__nv_reservedSMEM_offset_0_alias
	.size		__nv_reservedSMEM_offset_0_alias, 0, 64
	.other		__nv_reservedSMEM_offset_0_alias,@"STO_CUDA_RESERVED_SHARED STV_DEFAULT"
__nv_reservedSMEM_offset_0_alias:
	.zero		0
	.zero		64


//--------------------- .nv.constant0._Z8mikernelv --------------------------
	.section	.nv.constant0._Z8mikernelv,"a",@progbits
	.sectionflags	@""
	.align	4
.nv.constant0._Z8mikernelv:
	.zero		896


//--------------------- SYMBOLS --------------------------

	.type		.nv.reservedSmem.offset0,@object
	.size		.nv.reservedSmem.offset0,0x4
